//
// Generated by NVIDIA NVVM Compiler
//
// Compiler Build ID: CL-36424714
// Cuda compilation tools, release 13.0, V13.0.88
// Based on NVVM 20.0.0
//

.version 9.0
.target sm_100
.address_size 64

	// .globl	_Z18normalizeTransformPdS_ii

.visible .entry _Z18normalizeTransformPdS_ii(
	.param .u64 .ptr .align 1 _Z18normalizeTransformPdS_ii_param_0,
	.param .u64 .ptr .align 1 _Z18normalizeTransformPdS_ii_param_1,
	.param .u32 _Z18normalizeTransformPdS_ii_param_2,
	.param .u32 _Z18normalizeTransformPdS_ii_param_3
)
{
	.reg .pred 	%p<5>;
	.reg .b32 	%r<17>;
	.reg .b64 	%rd<10>;
	.reg .b64 	%fd<7>;

	ld.param.u64 	%rd1, [_Z18normalizeTransformPdS_ii_param_0];
	ld.param.u64 	%rd2, [_Z18normalizeTransformPdS_ii_param_1];
	ld.param.u32 	%r5, [_Z18normalizeTransformPdS_ii_param_2];
	ld.param.u32 	%r4, [_Z18normalizeTransformPdS_ii_param_3];
	mov.u32 	%r6, %ctaid.x;
	mov.u32 	%r7, %ntid.x;
	mov.u32 	%r8, %tid.x;
	mad.lo.s32 	%r1, %r6, %r7, %r8;
	mov.u32 	%r9, %ctaid.y;
	mov.u32 	%r10, %ntid.y;
	mov.u32 	%r11, %tid.y;
	mad.lo.s32 	%r12, %r9, %r10, %r11;
	max.s32 	%r13, %r1, %r12;
	setp.ge.s32 	%p1, %r13, %r5;
	@%p1 bra 	$L__BB0_3;
	setp.ne.s32 	%p2, %r1, %r4;
	setp.eq.s32 	%p3, %r1, %r12;
	or.pred  	%p4, %p2, %p3;
	@%p4 bra 	$L__BB0_3;
	cvta.to.global.u64 	%rd3, %rd1;
	mul.lo.s32 	%r14, %r4, %r5;
	add.s32 	%r15, %r14, %r12;
	cvta.to.global.u64 	%rd4, %rd2;
	mul.wide.s32 	%rd5, %r15, 8;
	add.s64 	%rd6, %rd4, %rd5;
	ld.global.f64 	%fd1, [%rd6];
	add.s32 	%r16, %r14, %r4;
	mul.wide.s32 	%rd7, %r16, 8;
	add.s64 	%rd8, %rd3, %rd7;
	ld.global.f64 	%fd2, [%rd8];
	div.rn.f64 	%fd3, %fd1, %fd2;
	st.global.f64 	[%rd6], %fd3;
	add.s64 	%rd9, %rd3, %rd5;
	ld.global.f64 	%fd4, [%rd9];
	ld.global.f64 	%fd5, [%rd8];
	div.rn.f64 	%fd6, %fd4, %fd5;
	st.global.f64 	[%rd9], %fd6;
$L__BB0_3:
	ret;

}
	// .globl	_Z15transformToUnitPdS_ii
.visible .entry _Z15transformToUnitPdS_ii(
	.param .u64 .ptr .align 1 _Z15transformToUnitPdS_ii_param_0,
	.param .u64 .ptr .align 1 _Z15transformToUnitPdS_ii_param_1,
	.param .u32 _Z15transformToUnitPdS_ii_param_2,
	.param .u32 _Z15transformToUnitPdS_ii_param_3
)
{
	.reg .pred 	%p<5>;
	.reg .b32 	%r<13>;
	.reg .b64 	%rd<8>;
	.reg .b64 	%fd<6>;

	ld.param.u64 	%rd1, [_Z15transformToUnitPdS_ii_param_0];
	ld.param.u64 	%rd2, [_Z15transformToUnitPdS_ii_param_1];
	ld.param.u32 	%r3, [_Z15transformToUnitPdS_ii_param_2];
	ld.param.u32 	%r4, [_Z15transformToUnitPdS_ii_param_3];
	mov.u32 	%r5, %ctaid.x;
	mov.u32 	%r6, %ntid.x;
	mov.u32 	%r7, %tid.x;
	mad.lo.s32 	%r1, %r5, %r6, %r7;
	mov.u32 	%r8, %ctaid.y;
	mov.u32 	%r9, %ntid.y;
	mov.u32 	%r10, %tid.y;
	mad.lo.s32 	%r2, %r8, %r9, %r10;
	max.s32 	%r11, %r2, %r1;
	setp.ge.s32 	%p1, %r11, %r3;
	@%p1 bra 	$L__BB1_3;
	setp.ne.s32 	%p2, %r1, %r4;
	setp.ne.s32 	%p3, %r2, %r4;
	or.pred  	%p4, %p2, %p3;
	@%p4 bra 	$L__BB1_3;
	mad.lo.s32 	%r12, %r4, %r3, %r4;
	cvta.to.global.u64 	%rd3, %rd2;
	mul.wide.u32 	%rd4, %r12, 8;
	add.s64 	%rd5, %rd3, %rd4;
	ld.global.f64 	%fd1, [%rd5];
	cvta.to.global.u64 	%rd6, %rd1;
	add.s64 	%rd7, %rd6, %rd4;
	ld.global.f64 	%fd2, [%rd7];
	div.rn.f64 	%fd3, %fd1, %fd2;
	st.global.f64 	[%rd5], %fd3;
	ld.global.f64 	%fd4, [%rd7];
	div.rn.f64 	%fd5, %fd4, %fd4;
	st.global.f64 	[%rd7], %fd5;
$L__BB1_3:
	ret;

}
	// .globl	_Z19transformToDiagonalPdS_ii
.visible .entry _Z19transformToDiagonalPdS_ii(
	.param .u64 .ptr .align 1 _Z19transformToDiagonalPdS_ii_param_0,
	.param .u64 .ptr .align 1 _Z19transformToDiagonalPdS_ii_param_1,
	.param .u32 _Z19transformToDiagonalPdS_ii_param_2,
	.param .u32 _Z19transformToDiagonalPdS_ii_param_3
)
{
	.reg .pred 	%p<5>;
	.reg .b32 	%r<16>;
	.reg .b64 	%rd<15>;
	.reg .b64 	%fd<11>;

	ld.param.u64 	%rd4, [_Z19transformToDiagonalPdS_ii_param_0];
	ld.param.u64 	%rd3, [_Z19transformToDiagonalPdS_ii_param_1];
	ld.param.u32 	%r5, [_Z19transformToDiagonalPdS_ii_param_2];
	ld.param.u32 	%r6, [_Z19transformToDiagonalPdS_ii_param_3];
	cvta.to.global.u64 	%rd1, %rd4;
	mov.u32 	%r7, %ctaid.x;
	mov.u32 	%r8, %ntid.x;
	mov.u32 	%r9, %tid.x;
	mad.lo.s32 	%r1, %r7, %r8, %r9;
	mov.u32 	%r10, %ctaid.y;
	mov.u32 	%r11, %ntid.y;
	mov.u32 	%r12, %tid.y;
	mad.lo.s32 	%r2, %r10, %r11, %r12;
	max.s32 	%r13, %r2, %r1;
	setp.ge.s32 	%p1, %r13, %r5;
	setp.eq.s32 	%p2, %r1, %r6;
	or.pred  	%p3, %p1, %p2;
	@%p3 bra 	$L__BB2_3;
	cvta.to.global.u64 	%rd5, %rd3;
	mad.lo.s32 	%r3, %r6, %r5, %r2;
	mul.wide.s32 	%rd6, %r3, 8;
	add.s64 	%rd7, %rd5, %rd6;
	ld.global.f64 	%fd1, [%rd7];
	mul.lo.s32 	%r14, %r5, %r1;
	add.s32 	%r15, %r14, %r6;
	mul.wide.s32 	%rd8, %r15, 8;
	add.s64 	%rd2, %rd1, %rd8;
	ld.global.f64 	%fd2, [%rd2];
	mul.f64 	%fd3, %fd1, %fd2;
	add.s32 	%r4, %r14, %r2;
	mul.wide.s32 	%rd9, %r4, 8;
	add.s64 	%rd10, %rd5, %rd9;
	ld.global.f64 	%fd4, [%rd10];
	sub.f64 	%fd5, %fd4, %fd3;
	st.global.f64 	[%rd10], %fd5;
	setp.eq.s32 	%p4, %r2, %r6;
	@%p4 bra 	$L__BB2_3;
	add.s64 	%rd12, %rd1, %rd6;
	ld.global.f64 	%fd6, [%rd12];
	ld.global.f64 	%fd7, [%rd2];
	mul.f64 	%fd8, %fd6, %fd7;
	add.s64 	%rd14, %rd1, %rd9;
	ld.global.f64 	%fd9, [%rd14];
	sub.f64 	%fd10, %fd9, %fd8;
	st.global.f64 	[%rd14], %fd10;
$L__BB2_3:
	ret;

}


// ===== COMPILED SASS (sm_100) =====

	.target	sm_100

	.elftype	@"ET_EXEC"


//--------------------- .note.nv.tkinfo           --------------------------
	.section	.note.nv.tkinfo,"",@"SHT_NOTE"
	.sectionflags	@"SHF_NOTE_NV_TKINFO"
	.tkinfo
        /*0018*/ 	.word	0x00000002
        /*0030*/ 	.string	""
        /*0030*/ 	.string	"ptxas"
        /*0030*/ 	.string	"Cuda compilation tools, release 13.0, V13.0.88"
        /*0030*/ 	.string	"Build cuda_13.0.r13.0/compiler.36424714_0"
        /*0030*/ 	.string	"-arch sm_100 -m 64 "



//--------------------- .note.nv.cuinfo           --------------------------
	.section	.note.nv.cuinfo,"",@"SHT_NOTE"
	.sectionflags	@"SHF_NOTE_NV_CUINFO"
        /*0018*/ 	.short	0x0002
        /*001a*/ 	.short	0x0064
        /*001c*/ 	.short	0x0082
	.zero		2


//--------------------- .nv.info                  --------------------------
	.section	.nv.info,"",@"SHT_CUDA_INFO"
	.align	4


	//----- nvinfo : EIATTR_REGCOUNT
	.align		4
        /*0000*/ 	.byte	0x04, 0x2f
        /*0002*/ 	.short	(.L_1 - .L_0)
	.align		4
.L_0:
        /*0004*/ 	.word	index@(_Z18normalizeTransformPdS_ii)
        /*0008*/ 	.word	0x0000001d


	//----- nvinfo : EIATTR_FRAME_SIZE
	.align		4
.L_1:
        /*000c*/ 	.byte	0x04, 0x11
        /*000e*/ 	.short	(.L_3 - .L_2)
	.align		4
.L_2:
        /*0010*/ 	.word	index@($__internal_1_$__cuda_sm20_div_rn_f64_full)
        /*0014*/ 	.word	0x00000000


	//----- nvinfo : EIATTR_FRAME_SIZE
	.align		4
.L_3:
        /*0018*/ 	.byte	0x04, 0x11
        /*001a*/ 	.short	(.L_5 - .L_4)
	.align		4
.L_4:
        /*001c*/ 	.word	index@(_Z18normalizeTransformPdS_ii)
        /*0020*/ 	.word	0x00000000


	//----- nvinfo : EIATTR_REGCOUNT
	.align		4
.L_5:
        /*0024*/ 	.byte	0x04, 0x2f
        /*0026*/ 	.short	(.L_7 - .L_6)
	.align		4
.L_6:
        /*0028*/ 	.word	index@(_Z15transformToUnitPdS_ii)
        /*002c*/ 	.word	0x0000001c


	//----- nvinfo : EIATTR_FRAME_SIZE
	.align		4
.L_7:
        /*0030*/ 	.byte	0x04, 0x11
        /*0032*/ 	.short	(.L_9 - .L_8)
	.align		4
.L_8:
        /*0034*/ 	.word	index@($__internal_0_$__cuda_sm20_div_rn_f64_full)
        /*0038*/ 	.word	0x00000000


	//----- nvinfo : EIATTR_FRAME_SIZE
	.align		4
.L_9:
        /*003c*/ 	.byte	0x04, 0x11
        /*003e*/ 	.short	(.L_11 - .L_10)
	.align		4
.L_10:
        /*0040*/ 	.word	index@(_Z15transformToUnitPdS_ii)
        /*0044*/ 	.word	0x00000000


	//----- nvinfo : EIATTR_REGCOUNT
	.align		4
.L_11:
        /*0048*/ 	.byte	0x04, 0x2f
        /*004a*/ 	.short	(.L_13 - .L_12)
	.align		4
.L_12:
        /*004c*/ 	.word	index@(_Z19transformToDiagonalPdS_ii)
        /*0050*/ 	.word	0x00000018


	//----- nvinfo : EIATTR_FRAME_SIZE
	.align		4
.L_13:
        /*0054*/ 	.byte	0x04, 0x11
        /*0056*/ 	.short	(.L_15 - .L_14)
	.align		4
.L_14:
        /*0058*/ 	.word	index@(_Z19transformToDiagonalPdS_ii)
        /*005c*/ 	.word	0x00000000


	//----- nvinfo : EIATTR_MIN_STACK_SIZE
	.align		4
.L_15:
        /*0060*/ 	.byte	0x04, 0x12
        /*0062*/ 	.short	(.L_17 - .L_16)
	.align		4
.L_16:
        /*0064*/ 	.word	index@(_Z19transformToDiagonalPdS_ii)
        /*0068*/ 	.word	0x00000000


	//----- nvinfo : EIATTR_MIN_STACK_SIZE
	.align		4
.L_17:
        /*006c*/ 	.byte	0x04, 0x12
        /*006e*/ 	.short	(.L_19 - .L_18)
	.align		4
.L_18:
        /*0070*/ 	.word	index@(_Z15transformToUnitPdS_ii)
        /*0074*/ 	.word	0x00000000


	//----- nvinfo : EIATTR_MIN_STACK_SIZE
	.align		4
.L_19:
        /*0078*/ 	.byte	0x04, 0x12
        /*007a*/ 	.short	(.L_21 - .L_20)
	.align		4
.L_20:
        /*007c*/ 	.word	index@(_Z18normalizeTransformPdS_ii)
        /*0080*/ 	.word	0x00000000
.L_21:


//--------------------- .nv.compat                --------------------------
	.section	.nv.compat,"",@"SHT_CUDA_COMPAT_INFO"
	.align	4
        /*0000*/ 	.byte	0x02, 0x09, 0x00, 0x00, 0x02, 0x02, 0x01, 0x00, 0x02, 0x05, 0x05, 0x00, 0x03, 0x07, 0x01, 0x01
        /*0010*/ 	.byte	0x02, 0x03, 0x00, 0x00, 0x02, 0x06, 0x01, 0x00, 0x04, 0x0b, 0x08, 0x00, 0x01, 0x00, 0x00, 0x00
        /*0020*/ 	.byte	0x00, 0x00, 0x00, 0x00


//--------------------- .nv.info._Z19transformToDiagonalPdS_ii --------------------------
	.section	.nv.info._Z19transformToDiagonalPdS_ii,"",@"SHT_CUDA_INFO"
	.sectionflags	@""
	.align	4


	//----- nvinfo : EIATTR_CUDA_API_VERSION
	.align		4
        /*0000*/ 	.byte	0x04, 0x37
        /*0002*/ 	.short	(.L_23 - .L_22)
.L_22:
        /*0004*/ 	.word	0x00000082


	//----- nvinfo : EIATTR_KPARAM_INFO
	.align		4
.L_23:
        /*0008*/ 	.byte	0x04, 0x17
        /*000a*/ 	.short	(.L_25 - .L_24)
.L_24:
        /*000c*/ 	.word	0x00000000
        /*0010*/ 	.short	0x0003
        /*0012*/ 	.short	0x0014
        /*0014*/ 	.byte	0x00, 0xf0, 0x11, 0x00


	//----- nvinfo : EIATTR_KPARAM_INFO
	.align		4
.L_25:
        /*0018*/ 	.byte	0x04, 0x17
        /*001a*/ 	.short	(.L_27 - .L_26)
.L_26:
        /*001c*/ 	.word	0x00000000
        /*0020*/ 	.short	0x0002
        /*0022*/ 	.short	0x0010
        /*0024*/ 	.byte	0x00, 0xf0, 0x11, 0x00


	//----- nvinfo : EIATTR_KPARAM_INFO
	.align		4
.L_27:
        /*0028*/ 	.byte	0x04, 0x17
        /*002a*/ 	.short	(.L_29 - .L_28)
.L_28:
        /*002c*/ 	.word	0x00000000
        /*0030*/ 	.short	0x0001
        /*0032*/ 	.short	0x0008
        /*0034*/ 	.byte	0x00, 0xf5, 0x21, 0x00


	//----- nvinfo : EIATTR_KPARAM_INFO
	.align		4
.L_29:
        /*0038*/ 	.byte	0x04, 0x17
        /*003a*/ 	.short	(.L_31 - .L_30)
.L_30:
        /*003c*/ 	.word	0x00000000
        /*0040*/ 	.short	0x0000
        /*0042*/ 	.short	0x0000
        /*0044*/ 	.byte	0x00, 0xf5, 0x21, 0x00


	//----- nvinfo : EIATTR_SPARSE_MMA_MASK
	.align		4
.L_31:
        /*0048*/ 	.byte	0x03, 0x50
        /*004a*/ 	.short	0x0000


	//----- nvinfo : EIATTR_MAXREG_COUNT
	.align		4
        /*004c*/ 	.byte	0x03, 0x1b
        /*004e*/ 	.short	0x00ff


	//----- nvinfo : EIATTR_MERCURY_ISA_VERSION
	.align		4
        /*0050*/ 	.byte	0x03, 0x5f
        /*0052*/ 	.short	0x0101


	//----- nvinfo : EIATTR_VRC_CTA_INIT_COUNT
	.align		4
        /*0054*/ 	.byte	0x02, 0x4a
	.zero		1
	.zero		1


	//----- nvinfo : EIATTR_EXIT_INSTR_OFFSETS
	.align		4
        /*0058*/ 	.byte	0x04, 0x1c
        /*005a*/ 	.short	(.L_33 - .L_32)


	//   ....[0]....
.L_32:
        /*005c*/ 	.word	0x000000d0


	//   ....[1]....
        /*0060*/ 	.word	0x000001d0


	//   ....[2]....
        /*0064*/ 	.word	0x00000250


	//----- nvinfo : EIATTR_CBANK_PARAM_SIZE
	.align		4
.L_33:
        /*0068*/ 	.byte	0x03, 0x19
        /*006a*/ 	.short	0x0018


	//----- nvinfo : EIATTR_PARAM_CBANK
	.align		4
        /*006c*/ 	.byte	0x04, 0x0a
        /*006e*/ 	.short	(.L_35 - .L_34)
	.align		4
.L_34:
        /*0070*/ 	.word	index@(.nv.constant0._Z19transformToDiagonalPdS_ii)
        /*0074*/ 	.short	0x0380
        /*0076*/ 	.short	0x0018


	//----- nvinfo : EIATTR_SW_WAR
	.align		4
.L_35:
        /*0078*/ 	.byte	0x04, 0x36
        /*007a*/ 	.short	(.L_37 - .L_36)
.L_36:
        /*007c*/ 	.word	0x00000008
.L_37:


//--------------------- .nv.info._Z15transformToUnitPdS_ii --------------------------
	.section	.nv.info._Z15transformToUnitPdS_ii,"",@"SHT_CUDA_INFO"
	.sectionflags	@""
	.align	4


	//----- nvinfo : EIATTR_CUDA_API_VERSION
	.align		4
        /*0000*/ 	.byte	0x04, 0x37
        /*0002*/ 	.short	(.L_39 - .L_38)
.L_38:
        /*0004*/ 	.word	0x00000082


	//----- nvinfo : EIATTR_KPARAM_INFO
	.align		4
.L_39:
        /*0008*/ 	.byte	0x04, 0x17
        /*000a*/ 	.short	(.L_41 - .L_40)
.L_40:
        /*000c*/ 	.word	0x00000000
        /*0010*/ 	.short	0x0003
        /*0012*/ 	.short	0x0014
        /*0014*/ 	.byte	0x00, 0xf0, 0x11, 0x00


	//----- nvinfo : EIATTR_KPARAM_INFO
	.align		4
.L_41:
        /*0018*/ 	.byte	0x04, 0x17
        /*001a*/ 	.short	(.L_43 - .L_42)
.L_42:
        /*001c*/ 	.word	0x00000000
        /*0020*/ 	.short	0x0002
        /*0022*/ 	.short	0x0010
        /*0024*/ 	.byte	0x00, 0xf0, 0x11, 0x00


	//----- nvinfo : EIATTR_KPARAM_INFO
	.align		4
.L_43:
        /*0028*/ 	.byte	0x04, 0x17
        /*002a*/ 	.short	(.L_45 - .L_44)
.L_44:
        /*002c*/ 	.word	0x00000000
        /*0030*/ 	.short	0x0001
        /*0032*/ 	.short	0x0008
        /*0034*/ 	.byte	0x00, 0xf5, 0x21, 0x00


	//----- nvinfo : EIATTR_KPARAM_INFO
	.align		4
.L_45:
        /*0038*/ 	.byte	0x04, 0x17
        /*003a*/ 	.short	(.L_47 - .L_46)
.L_46:
        /*003c*/ 	.word	0x00000000
        /*0040*/ 	.short	0x0000
        /*0042*/ 	.short	0x0000
        /*0044*/ 	.byte	0x00, 0xf5, 0x21, 0x00


	//----- nvinfo : EIATTR_SPARSE_MMA_MASK
	.align		4
.L_47:
        /*0048*/ 	.byte	0x03, 0x50
        /*004a*/ 	.short	0x0000


	//----- nvinfo : EIATTR_MAXREG_COUNT
	.align		4
        /*004c*/ 	.byte	0x03, 0x1b
        /*004e*/ 	.short	0x00ff


	//----- nvinfo : EIATTR_MERCURY_ISA_VERSION
	.align		4
        /*0050*/ 	.byte	0x03, 0x5f
        /*0052*/ 	.short	0x0101


	//----- nvinfo : EIATTR_VRC_CTA_INIT_COUNT
	.align		4
        /*0054*/ 	.byte	0x02, 0x4a
	.zero		1
	.zero		1


	//----- nvinfo : EIATTR_EXIT_INSTR_OFFSETS
	.align		4
        /*0058*/ 	.byte	0x04, 0x1c
        /*005a*/ 	.short	(.L_49 - .L_48)


	//   ....[0]....
.L_48:
        /*005c*/ 	.word	0x000000c0


	//   ....[1]....
        /*0060*/ 	.word	0x00000100


	//   ....[2]....
        /*0064*/ 	.word	0x00000460


	//----- nvinfo : EIATTR_CRS_STACK_SIZE
	.align		4
.L_49:
        /*0068*/ 	.byte	0x04, 0x1e
        /*006a*/ 	.short	(.L_51 - .L_50)
.L_50:
        /*006c*/ 	.word	0x00000000


	//----- nvinfo : EIATTR_CBANK_PARAM_SIZE
	.align		4
.L_51:
        /*0070*/ 	.byte	0x03, 0x19
        /*0072*/ 	.short	0x0018


	//----- nvinfo : EIATTR_PARAM_CBANK
	.align		4
        /*0074*/ 	.byte	0x04, 0x0a
        /*0076*/ 	.short	(.L_53 - .L_52)
	.align		4
.L_52:
        /*0078*/ 	.word	index@(.nv.constant0._Z15transformToUnitPdS_ii)
        /*007c*/ 	.short	0x0380
        /*007e*/ 	.short	0x0018


	//----- nvinfo : EIATTR_SW_WAR
	.align		4
.L_53:
        /*0080*/ 	.byte	0x04, 0x36
        /*0082*/ 	.short	(.L_55 - .L_54)
.L_54:
        /*0084*/ 	.word	0x00000008
.L_55:


//--------------------- .nv.info._Z18normalizeTransformPdS_ii --------------------------
	.section	.nv.info._Z18normalizeTransformPdS_ii,"",@"SHT_CUDA_INFO"
	.sectionflags	@""
	.align	4


	//----- nvinfo : EIATTR_CUDA_API_VERSION
	.align		4
        /*0000*/ 	.byte	0x04, 0x37
        /*0002*/ 	.short	(.L_57 - .L_56)
.L_56:
        /*0004*/ 	.word	0x00000082


	//----- nvinfo : EIATTR_KPARAM_INFO
	.align		4
.L_57:
        /*0008*/ 	.byte	0x04, 0x17
        /*000a*/ 	.short	(.L_59 - .L_58)
.L_58:
        /*000c*/ 	.word	0x00000000
        /*0010*/ 	.short	0x0003
        /*0012*/ 	.short	0x0014
        /*0014*/ 	.byte	0x00, 0xf0, 0x11, 0x00


	//----- nvinfo : EIATTR_KPARAM_INFO
	.align		4
.L_59:
        /*0018*/ 	.byte	0x04, 0x17
        /*001a*/ 	.short	(.L_61 - .L_60)
.L_60:
        /*001c*/ 	.word	0x00000000
        /*0020*/ 	.short	0x0002
        /*0022*/ 	.short	0x0010
        /*0024*/ 	.byte	0x00, 0xf0, 0x11, 0x00


	//----- nvinfo : EIATTR_KPARAM_INFO
	.align		4
.L_61:
        /*0028*/ 	.byte	0x04, 0x17
        /*002a*/ 	.short	(.L_63 - .L_62)
.L_62:
        /*002c*/ 	.word	0x00000000
        /*0030*/ 	.short	0x0001
        /*0032*/ 	.short	0x0008
        /*0034*/ 	.byte	0x00, 0xf5, 0x21, 0x00


	//----- nvinfo : EIATTR_KPARAM_INFO
	.align		4
.L_63:
        /*0038*/ 	.byte	0x04, 0x17
        /*003a*/ 	.short	(.L_65 - .L_64)
.L_64:
        /*003c*/ 	.word	0x00000000
        /*0040*/ 	.short	0x0000
        /*0042*/ 	.short	0x0000
        /*0044*/ 	.byte	0x00, 0xf5, 0x21, 0x00


	//----- nvinfo : EIATTR_SPARSE_MMA_MASK
	.align		4
.L_65:
        /*0048*/ 	.byte	0x03, 0x50
        /*004a*/ 	.short	0x0000


	//----- nvinfo : EIATTR_MAXREG_COUNT
	.align		4
        /*004c*/ 	.byte	0x03, 0x1b
        /*004e*/ 	.short	0x00ff


	//----- nvinfo : EIATTR_MERCURY_ISA_VERSION
	.align		4
        /*0050*/ 	.byte	0x03, 0x5f
        /*0052*/ 	.short	0x0101


	//----- nvinfo : EIATTR_VRC_CTA_INIT_COUNT
	.align		4
        /*0054*/ 	.byte	0x02, 0x4a
	.zero		1
	.zero		1


	//----- nvinfo : EIATTR_EXIT_INSTR_OFFSETS
	.align		4
        /*0058*/ 	.byte	0x04, 0x1c
        /*005a*/ 	.short	(.L_67 - .L_66)


	//   ....[0]....
.L_66:
        /*005c*/ 	.word	0x000000c0


	//   ....[1]....
        /*0060*/ 	.word	0x00000100


	//   ....[2]....
        /*0064*/ 	.word	0x000004c0


	//----- nvinfo : EIATTR_CRS_STACK_SIZE
	.align		4
.L_67:
        /*0068*/ 	.byte	0x04, 0x1e
        /*006a*/ 	.short	(.L_69 - .L_68)
.L_68:
        /*006c*/ 	.word	0x00000000


	//----- nvinfo : EIATTR_CBANK_PARAM_SIZE
	.align		4
.L_69:
        /*0070*/ 	.byte	0x03, 0x19
        /*0072*/ 	.short	0x0018


	//----- nvinfo : EIATTR_PARAM_CBANK
	.align		4
        /*0074*/ 	.byte	0x04, 0x0a
        /*0076*/ 	.short	(.L_71 - .L_70)
	.align		4
.L_70:
        /*0078*/ 	.word	index@(.nv.constant0._Z18normalizeTransformPdS_ii)
        /*007c*/ 	.short	0x0380
        /*007e*/ 	.short	0x0018


	//----- nvinfo : EIATTR_SW_WAR
	.align		4
.L_71:
        /*0080*/ 	.byte	0x04, 0x36
        /*0082*/ 	.short	(.L_73 - .L_72)
.L_72:
        /*0084*/ 	.word	0x00000008
.L_73:


//--------------------- .nv.callgraph             --------------------------
	.section	.nv.callgraph,"",@"SHT_CUDA_CALLGRAPH"
	.align	4
	.sectionentsize	8
	.align		4
        /*0000*/ 	.word	0x00000000
	.align		4
        /*0004*/ 	.word	0xffffffff
	.align		4
        /*0008*/ 	.word	0x00000000
	.align		4
        /*000c*/ 	.word	0xfffffffe
	.align		4
        /*0010*/ 	.word	0x00000000
	.align		4
        /*0014*/ 	.word	0xfffffffd
	.align		4
        /*0018*/ 	.word	0x00000000
	.align		4
        /*001c*/ 	.word	0xfffffffc


//--------------------- .text._Z19transformToDiagonalPdS_ii --------------------------
	.section	.text._Z19transformToDiagonalPdS_ii,"ax",@progbits
	.align	128
        .global         _Z19transformToDiagonalPdS_ii
        .type           _Z19transformToDiagonalPdS_ii,@function
        .size           _Z19transformToDiagonalPdS_ii,(.L_x_21 - _Z19transformToDiagonalPdS_ii)
        .other          _Z19transformToDiagonalPdS_ii,@"STO_CUDA_ENTRY STV_DEFAULT"
_Z19transformToDiagonalPdS_ii:
.text._Z19transformToDiagonalPdS_ii:
[----:B------:R-:W-:Y:S01]  /*0000*/  LDC R1, c[0x0][0x37c] ;  /* 0x0000df00ff017b82 */ /* 0x000fe20000000800 */
[----:B------:R-:W0:Y:S07]  /*0010*/  S2R R3, SR_TID.X ;  /* 0x0000000000037919 */ /* 0x000e2e0000002100 */
[----:B------:R-:W0:Y:S01]  /*0020*/  LDC R0, c[0x0][0x360] ;  /* 0x0000d800ff007b82 */ /* 0x000e220000000800 */
[----:B------:R-:W1:Y:S07]  /*0030*/  S2R R2, SR_TID.Y ;  /* 0x0000000000027919 */ /* 0x000e6e0000002200 */
[----:B------:R-:W0:Y:S08]  /*0040*/  S2UR UR4, SR_CTAID.X ;  /* 0x00000000000479c3 */ /* 0x000e300000002500 */
[----:B------:R-:W1:Y:S08]  /*0050*/  S2UR UR5, SR_CTAID.Y ;  /* 0x00000000000579c3 */ /* 0x000e700000002600 */
[----:B------:R-:W1:Y:S08]  /*0060*/  LDC R17, c[0x0][0x364] ;  /* 0x0000d900ff117b82 */ /* 0x000e700000000800 */
[----:B------:R-:W2:Y:S01]  /*0070*/  LDC.64 R4, c[0x0][0x390] ;  /* 0x0000e400ff047b82 */ /* 0x000ea20000000a00 */
[----:B0-----:R-:W-:-:S02]  /*0080*/  IMAD R0, R0, UR4, R3 ;  /* 0x0000000400007c24 */ /* 0x001fc4000f8e0203 */
[----:B-1----:R-:W-:-:S05]  /*0090*/  IMAD R17, R17, UR5, R2 ;  /* 0x0000000511117c24 */ /* 0x002fca000f8e0202 */
[C---:B------:R-:W-:Y:S02]  /*00a0*/  VIMNMX R3, PT, PT, R0.reuse, R17, !PT ;  /* 0x0000001100037248 */ /* 0x040fe40007fe0100 */
[----:B--2---:R-:W-:-:S04]  /*00b0*/  ISETP.NE.AND P0, PT, R0, R5, PT ;  /* 0x000000050000720c */ /* 0x004fc80003f05270 */
[----:B------:R-:W-:-:S13]  /*00c0*/  ISETP.GE.OR P0, PT, R3, R4, !P0 ;  /* 0x000000040300720c */ /* 0x000fda0004706670 */
[----:B------:R-:W-:Y:S05]  /*00d0*/  @P0 EXIT ;  /* 0x000000000000094d */ /* 0x000fea0003800000 */
[----:B------:R-:W0:Y:S01]  /*00e0*/  LDC.64 R12, c[0x0][0x388] ;  /* 0x0000e200ff0c7b82 */ /* 0x000e220000000a00 */
[----:B------:R-:W1:Y:S01]  /*00f0*/  LDCU.64 UR4, c[0x0][0x358] ;  /* 0x00006b00ff0477ac */ /* 0x000e620008000a00 */
[-CC-:B------:R-:W-:Y:S02]  /*0100*/  IMAD R19, R5, R4.reuse, R17.reuse ;  /* 0x0000000405137224 */ /* 0x180fe400078e0211 */
[CC--:B------:R-:W-:Y:S02]  /*0110*/  IMAD R21, R0.reuse, R4.reuse, R17 ;  /* 0x0000000400157224 */ /* 0x0c0fe400078e0211 */
[----:B------:R-:W-:Y:S02]  /*0120*/  IMAD R9, R0, R4, R5 ;  /* 0x0000000400097224 */ /* 0x000fe400078e0205 */
[----:B------:R-:W2:Y:S01]  /*0130*/  LDC.64 R2, c[0x0][0x380] ;  /* 0x0000e000ff027b82 */ /* 0x000ea20000000a00 */
[----:B0-----:R-:W-:-:S04]  /*0140*/  IMAD.WIDE R6, R19, 0x8, R12 ;  /* 0x0000000813067825 */ /* 0x001fc800078e020c */
[----:B------:R-:W-:Y:S02]  /*0150*/  IMAD.WIDE R12, R21, 0x8, R12 ;  /* 0x00000008150c7825 */ /* 0x000fe400078e020c */
[----:B-1----:R-:W3:Y:S02]  /*0160*/  LDG.E.64 R6, desc[UR4][R6.64] ;  /* 0x0000000406067981 */ /* 0x002ee4000c1e1b00 */
[----:B--2---:R-:W-:Y:S02]  /*0170*/  IMAD.WIDE R8, R9, 0x8, R2 ;  /* 0x0000000809087825 */ /* 0x004fe400078e0202 */
[----:B------:R-:W3:Y:S04]  /*0180*/  LDG.E.64 R14, desc[UR4][R12.64] ;  /* 0x000000040c0e7981 */ /* 0x000ee8000c1e1b00 */
[----:B------:R-:W3:Y:S01]  /*0190*/  LDG.E.64 R10, desc[UR4][R8.64] ;  /* 0x00000004080a7981 */ /* 0x000ee2000c1e1b00 */
[----:B------:R-:W-:Y:S01]  /*01a0*/  ISETP.NE.AND P0, PT, R17, R5, PT ;  /* 0x000000051100720c */ /* 0x000fe20003f05270 */
[----:B---3--:R-:W-:-:S07]  /*01b0*/  DFMA R10, -R6, R10, R14 ;  /* 0x0000000a060a722b */ /* 0x008fce000000010e */
[----:B------:R0:W-:Y:S05]  /*01c0*/  STG.E.64 desc[UR4][R12.64], R10 ;  /* 0x0000000a0c007986 */ /* 0x0001ea000c101b04 */
[----:B------:R-:W-:Y:S05]  /*01d0*/  @!P0 EXIT ;  /* 0x000000000000894d */ /* 0x000fea0003800000 */
[--C-:B------:R-:W-:Y:S01]  /*01e0*/  IMAD.WIDE R4, R19, 0x8, R2.reuse ;  /* 0x0000000813047825 */ /* 0x100fe200078e0202 */
[----:B------:R-:W2:Y:S03]  /*01f0*/  LDG.E.64 R8, desc[UR4][R8.64] ;  /* 0x0000000408087981 */ /* 0x000ea6000c1e1b00 */
[----:B------:R-:W-:Y:S02]  /*0200*/  IMAD.WIDE R2, R21, 0x8, R2 ;  /* 0x0000000815027825 */ /* 0x000fe400078e0202 */
[----:B------:R-:W2:Y:S04]  /*0210*/  LDG.E.64 R4, desc[UR4][R4.64] ;  /* 0x0000000404047981 */ /* 0x000ea8000c1e1b00 */
[----:B------:R-:W2:Y:S02]  /*0220*/  LDG.E.64 R6, desc[UR4][R2.64] ;  /* 0x0000000402067981 */ /* 0x000ea4000c1e1b00 */
[----:B--2---:R-:W-:-:S07]  /*0230*/  DFMA R6, -R4, R8, R6 ;  /* 0x000000080406722b */ /* 0x004fce0000000106 */
[----:B------:R-:W-:Y:S01]  /*0240*/  STG.E.64 desc[UR4][R2.64], R6 ;  /* 0x0000000602007986 */ /* 0x000fe2000c101b04 */
[----:B------:R-:W-:Y:S05]  /*0250*/  EXIT ;  /* 0x000000000000794d */ /* 0x000fea0003800000 */
.L_x_0:
[----:B------:R-:W-:-:S00]  /*0260*/  BRA `(.L_x_0) ;  /* 0xfffffffc00fc7947 */ /* 0x000fc0000383ffff */
[----:B------:R-:W-:-:S00]  /*0270*/  NOP ;  /* 0x0000000000007918 */ /* 0x000fc00000000000 */
        /* <DEDUP_REMOVED lines=8> */
.L_x_21:


//--------------------- .text._Z15transformToUnitPdS_ii --------------------------
	.section	.text._Z15transformToUnitPdS_ii,"ax",@progbits
	.align	128
        .global         _Z15transformToUnitPdS_ii
        .type           _Z15transformToUnitPdS_ii,@function
        .size           _Z15transformToUnitPdS_ii,(.L_x_19 - _Z15transformToUnitPdS_ii)
        .other          _Z15transformToUnitPdS_ii,@"STO_CUDA_ENTRY STV_DEFAULT"
_Z15transformToUnitPdS_ii:
.text._Z15transformToUnitPdS_ii:
[----:B------:R-:W-:Y:S01]  /*0000*/  LDC R1, c[0x0][0x37c] ;  /* 0x0000df00ff017b82 */ /* 0x000fe20000000800 */
[----:B------:R-:W0:Y:S07]  /*0010*/  S2R R3, SR_TID.X ;  /* 0x0000000000037919 */ /* 0x000e2e0000002100 */
[----:B------:R-:W0:Y:S01]  /*0020*/  S2UR UR4, SR_CTAID.X ;  /* 0x00000000000479c3 */ /* 0x000e220000002500 */
[----:B------:R-:W1:Y:S01]  /*0030*/  LDCU UR6, c[0x0][0x390] ;  /* 0x00007200ff0677ac */ /* 0x000e620008000800 */
[----:B------:R-:W2:Y:S06]  /*0040*/  S2R R5, SR_TID.Y ;  /* 0x0000000000057919 */ /* 0x000eac0000002200 */
[----:B------:R-:W0:Y:S08]  /*0050*/  LDC R0, c[0x0][0x360] ;  /* 0x0000d800ff007b82 */ /* 0x000e300000000800 */
[----:B------:R-:W2:Y:S08]  /*0060*/  S2UR UR5, SR_CTAID.Y ;  /* 0x00000000000579c3 */ /* 0x000eb00000002600 */
[----:B------:R-:W2:Y:S01]  /*0070*/  LDC R2, c[0x0][0x364] ;  /* 0x0000d900ff027b82 */ /* 0x000ea20000000800 */
[----:B0-----:R-:W-:-:S02]  /*0080*/  IMAD R0, R0, UR4, R3 ;  /* 0x0000000400007c24 */ /* 0x001fc4000f8e0203 */
[----:B--2---:R-:W-:-:S05]  /*0090*/  IMAD R3, R2, UR5, R5 ;  /* 0x0000000502037c24 */ /* 0x004fca000f8e0205 */
[----:B------:R-:W-:-:S04]  /*00a0*/  VIMNMX R2, PT, PT, R0, R3, !PT ;  /* 0x0000000300027248 */ /* 0x000fc80007fe0100 */
[----:B-1----:R-:W-:-:S13]  /*00b0*/  ISETP.GE.AND P0, PT, R2, UR6, PT ;  /* 0x0000000602007c0c */ /* 0x002fda000bf06270 */
[----:B------:R-:W-:Y:S05]  /*00c0*/  @P0 EXIT ;  /* 0x000000000000094d */ /* 0x000fea0003800000 */
[----:B------:R-:W0:Y:S02]  /*00d0*/  LDC R2, c[0x0][0x394] ;  /* 0x0000e500ff027b82 */ /* 0x000e240000000800 */
[----:B0-----:R-:W-:-:S04]  /*00e0*/  ISETP.NE.AND P0, PT, R3, R2, PT ;  /* 0x000000020300720c */ /* 0x001fc80003f05270 */
[----:B------:R-:W-:-:S13]  /*00f0*/  ISETP.NE.OR P0, PT, R0, R2, P0 ;  /* 0x000000020000720c */ /* 0x000fda0000705670 */
[----:B------:R-:W-:Y:S05]  /*0100*/  @P0 EXIT ;  /* 0x000000000000094d */ /* 0x000fea0003800000 */
[----:B------:R-:W0:Y:S01]  /*0110*/  LDC.64 R4, c[0x0][0x380] ;  /* 0x0000e000ff047b82 */ /* 0x000e220000000a00 */
[----:B------:R-:W1:Y:S01]  /*0120*/  LDCU.64 UR4, c[0x0][0x358] ;  /* 0x00006b00ff0477ac */ /* 0x000e620008000a00 */
[----:B------:R-:W-:-:S06]  /*0130*/  IMAD R3, R2, UR6, R2 ;  /* 0x0000000602037c24 */ /* 0x000fcc000f8e0202 */
[----:B------:R-:W2:Y:S01]  /*0140*/  LDC.64 R6, c[0x0][0x388] ;  /* 0x0000e200ff067b82 */ /* 0x000ea20000000a00 */
[----:B0-----:R-:W-:-:S05]  /*0150*/  IMAD.WIDE.U32 R4, R3, 0x8, R4 ;  /* 0x0000000803047825 */ /* 0x001fca00078e0004 */
[----:B-1----:R-:W3:Y:S01]  /*0160*/  LDG.E.64 R8, desc[UR4][R4.64] ;  /* 0x0000000404087981 */ /* 0x002ee2000c1e1b00 */
[----:B--2---:R-:W-:-:S05]  /*0170*/  IMAD.WIDE.U32 R6, R3, 0x8, R6 ;  /* 0x0000000803067825 */ /* 0x004fca00078e0006 */
[----:B------:R-:W2:Y:S01]  /*0180*/  LDG.E.64 R10, desc[UR4][R6.64] ;  /* 0x00000004060a7981 */ /* 0x000ea2000c1e1b00 */
[----:B------:R-:W-:Y:S01]  /*0190*/  IMAD.MOV.U32 R2, RZ, RZ, 0x1 ;  /* 0x00000001ff027424 */ /* 0x000fe200078e00ff */
[----:B---3--:R-:W0:Y:S01]  /*01a0*/  MUFU.RCP64H R3, R9 ;  /* 0x0000000900037308 */ /* 0x008e220000001800 */
[----:B--2---:R-:W-:-:S04]  /*01b0*/  FSETP.GEU.AND P1, PT, |R11|, 6.5827683646048100446e-37, PT ;  /* 0x036000000b00780b */ /* 0x004fc80003f2e200 */
[----:B0-----:R-:W-:-:S08]  /*01c0*/  DFMA R12, -R8, R2, 1 ;  /* 0x3ff00000080c742b */ /* 0x001fd00000000102 */
[----:B------:R-:W-:-:S08]  /*01d0*/  DFMA R12, R12, R12, R12 ;  /* 0x0000000c0c0c722b */ /* 0x000fd0000000000c */
[----:B------:R-:W-:-:S08]  /*01e0*/  DFMA R12, R2, R12, R2 ;  /* 0x0000000c020c722b */ /* 0x000fd00000000002 */
[----:B------:R-:W-:-:S08]  /*01f0*/  DFMA R2, -R8, R12, 1 ;  /* 0x3ff000000802742b */ /* 0x000fd0000000010c */
[----:B------:R-:W-:-:S08]  /*0200*/  DFMA R2, R12, R2, R12 ;  /* 0x000000020c02722b */ /* 0x000fd0000000000c */
[----:B------:R-:W-:-:S08]  /*0210*/  DMUL R12, R10, R2 ;  /* 0x000000020a0c7228 */ /* 0x000fd00000000000 */
[----:B------:R-:W-:-:S08]  /*0220*/  DFMA R14, -R8, R12, R10 ;  /* 0x0000000c080e722b */ /* 0x000fd0000000010a */
[----:B------:R-:W-:-:S10]  /*0230*/  DFMA R2, R2, R14, R12 ;  /* 0x0000000e0202722b */ /* 0x000fd4000000000c */
[----:B------:R-:W-:-:S05]  /*0240*/  FFMA R0, RZ, R9, R3 ;  /* 0x00000009ff007223 */ /* 0x000fca0000000003 */
[----:B------:R-:W-:-:S13]  /*0250*/  FSETP.GT.AND P0, PT, |R0|, 1.469367938527859385e-39, PT ;  /* 0x001000000000780b */ /* 0x000fda0003f04200 */
[----:B------:R-:W-:Y:S05]  /*0260*/  @P0 BRA P1, `(.L_x_1) ;  /* 0x00000000001c0947 */ /* 0x000fea0000800000 */
[----:B------:R-:W-:Y:S01]  /*0270*/  IMAD.MOV.U32 R16, RZ, RZ, R10 ;  /* 0x000000ffff107224 */ /* 0x000fe200078e000a */
[----:B------:R-:W-:Y:S01]  /*0280*/  MOV R0, 0x2c0 ;  /* 0x000002c000007802 */ /* 0x000fe20000000f00 */
[----:B------:R-:W-:Y:S02]  /*0290*/  IMAD.MOV.U32 R17, RZ, RZ, R11 ;  /* 0x000000ffff117224 */ /* 0x000fe400078e000b */
[----:B------:R-:W-:-:S07]  /*02a0*/  IMAD.MOV.U32 R13, RZ, RZ, R9 ;  /* 0x000000ffff0d7224 */ /* 0x000fce00078e0009 */
[----:B------:R-:W-:Y:S05]  /*02b0*/  CALL.REL.NOINC `($__internal_0_$__cuda_sm20_div_rn_f64_full) ;  /* 0x00000000006c7944 */ /* 0x000fea0003c00000 */
[----:B------:R-:W-:Y:S02]  /*02c0*/  IMAD.MOV.U32 R2, RZ, RZ, R16 ;  /* 0x000000ffff027224 */ /* 0x000fe400078e0010 */
[----:B------:R-:W-:-:S07]  /*02d0*/  IMAD.MOV.U32 R3, RZ, RZ, R17 ;  /* 0x000000ffff037224 */ /* 0x000fce00078e0011 */
.L_x_1:
[----:B------:R0:W-:Y:S04]  /*02e0*/  STG.E.64 desc[UR4][R6.64], R2 ;  /* 0x0000000206007986 */ /* 0x0001e8000c101b04 */
[----:B------:R-:W2:Y:S01]  /*02f0*/  LDG.E.64 R8, desc[UR4][R4.64] ;  /* 0x0000000404087981 */ /* 0x000ea2000c1e1b00 */
[----:B------:R-:W-:Y:S01]  /*0300*/  IMAD.MOV.U32 R10, RZ, RZ, 0x1 ;  /* 0x00000001ff0a7424 */ /* 0x000fe200078e00ff */
[----:B--2---:R-:W1:Y:S01]  /*0310*/  MUFU.RCP64H R11, R9 ;  /* 0x00000009000b7308 */ /* 0x004e620000001800 */
[----:B------:R-:W-:-:S04]  /*0320*/  FSETP.GEU.AND P1, PT, |R9|, 6.5827683646048100446e-37, PT ;  /* 0x036000000900780b */ /* 0x000fc80003f2e200 */
[----:B-1----:R-:W-:-:S08]  /*0330*/  DFMA R12, -R8, R10, 1 ;  /* 0x3ff00000080c742b */ /* 0x002fd0000000010a */
[----:B------:R-:W-:-:S08]  /*0340*/  DFMA R12, R12, R12, R12 ;  /* 0x0000000c0c0c722b */ /* 0x000fd0000000000c */
[----:B------:R-:W-:-:S08]  /*0350*/  DFMA R12, R10, R12, R10 ;  /* 0x0000000c0a0c722b */ /* 0x000fd0000000000a */
[----:B------:R-:W-:-:S08]  /*0360*/  DFMA R10, -R8, R12, 1 ;  /* 0x3ff00000080a742b */ /* 0x000fd0000000010c */
[----:B------:R-:W-:-:S08]  /*0370*/  DFMA R10, R12, R10, R12 ;  /* 0x0000000a0c0a722b */ /* 0x000fd0000000000c */
[----:B------:R-:W-:-:S08]  /*0380*/  DMUL R12, R8, R10 ;  /* 0x0000000a080c7228 */ /* 0x000fd00000000000 */
[----:B------:R-:W-:-:S08]  /*0390*/  DFMA R14, -R8, R12, R8 ;  /* 0x0000000c080e722b */ /* 0x000fd00000000108 */
[----:B0-----:R-:W-:-:S10]  /*03a0*/  DFMA R2, R10, R14, R12 ;  /* 0x0000000e0a02722b */ /* 0x001fd4000000000c */
[----:B------:R-:W-:-:S05]  /*03b0*/  FFMA R0, RZ, R9, R3 ;  /* 0x00000009ff007223 */ /* 0x000fca0000000003 */
[----:B------:R-:W-:-:S13]  /*03c0*/  FSETP.GT.AND P0, PT, |R0|, 1.469367938527859385e-39, PT ;  /* 0x001000000000780b */ /* 0x000fda0003f04200 */
[----:B------:R-:W-:Y:S05]  /*03d0*/  @P0 BRA P1, `(.L_x_2) ;  /* 0x00000000001c0947 */ /* 0x000fea0000800000 */
[----:B------:R-:W-:Y:S01]  /*03e0*/  IMAD.MOV.U32 R16, RZ, RZ, R8 ;  /* 0x000000ffff107224 */ /* 0x000fe200078e0008 */
[----:B------:R-:W-:Y:S01]  /*03f0*/  MOV R0, 0x430 ;  /* 0x0000043000007802 */ /* 0x000fe20000000f00 */
[--C-:B------:R-:W-:Y:S02]  /*0400*/  IMAD.MOV.U32 R17, RZ, RZ, R9.reuse ;  /* 0x000000ffff117224 */ /* 0x100fe400078e0009 */
[----:B------:R-:W-:-:S07]  /*0410*/  IMAD.MOV.U32 R13, RZ, RZ, R9 ;  /* 0x000000ffff0d7224 */ /* 0x000fce00078e0009 */
[----:B------:R-:W-:Y:S05]  /*0420*/  CALL.REL.NOINC `($__internal_0_$__cuda_sm20_div_rn_f64_full) ;  /* 0x0000000000107944 */ /* 0x000fea0003c00000 */
[----:B------:R-:W-:Y:S02]  /*0430*/  IMAD.MOV.U32 R2, RZ, RZ, R16 ;  /* 0x000000ffff027224 */ /* 0x000fe400078e0010 */
[----:B------:R-:W-:-:S07]  /*0440*/  IMAD.MOV.U32 R3, RZ, RZ, R17 ;  /* 0x000000ffff037224 */ /* 0x000fce00078e0011 */
.L_x_2:
[----:B------:R-:W-:Y:S01]  /*0450*/  STG.E.64 desc[UR4][R4.64], R2 ;  /* 0x0000000204007986 */ /* 0x000fe2000c101b04 */
[----:B------:R-:W-:Y:S05]  /*0460*/  EXIT ;  /* 0x000000000000794d */ /* 0x000fea0003800000 */
        .weak           $__internal_0_$__cuda_sm20_div_rn_f64_full
        .type           $__internal_0_$__cuda_sm20_div_rn_f64_full,@function
        .size           $__internal_0_$__cuda_sm20_div_rn_f64_full,(.L_x_19 - $__internal_0_$__cuda_sm20_div_rn_f64_full)
$__internal_0_$__cuda_sm20_div_rn_f64_full:
[C---:B------:R-:W-:Y:S01]  /*0470*/  FSETP.GEU.AND P0, PT, |R13|.reuse, 1.469367938527859385e-39, PT ;  /* 0x001000000d00780b */ /* 0x040fe20003f0e200 */
[--C-:B------:R-:W-:Y:S01]  /*0480*/  IMAD.MOV.U32 R12, RZ, RZ, R8.reuse ;  /* 0x000000ffff0c7224 */ /* 0x100fe200078e0008 */
[C---:B------:R-:W-:Y:S01]  /*0490*/  LOP3.LUT R10, R13.reuse, 0x800fffff, RZ, 0xc0, !PT ;  /* 0x800fffff0d0a7812 */ /* 0x040fe200078ec0ff */
[----:B------:R-:W-:Y:S01]  /*04a0*/  IMAD.MOV.U32 R14, RZ, RZ, 0x1 ;  /* 0x00000001ff0e7424 */ /* 0x000fe200078e00ff */
[----:B------:R-:W-:Y:S01]  /*04b0*/  LOP3.LUT R21, R13, 0x7ff00000, RZ, 0xc0, !PT ;  /* 0x7ff000000d157812 */ /* 0x000fe200078ec0ff */
[----:B------:R-:W-:Y:S01]  /*04c0*/  IMAD.MOV.U32 R9, RZ, RZ, R17 ;  /* 0x000000ffff097224 */ /* 0x000fe200078e0011 */
[----:B------:R-:W-:Y:S01]  /*04d0*/  LOP3.LUT R11, R10, 0x3ff00000, RZ, 0xfc, !PT ;  /* 0x3ff000000a0b7812 */ /* 0x000fe200078efcff */
[----:B------:R-:W-:Y:S02]  /*04e0*/  IMAD.MOV.U32 R10, RZ, RZ, R8 ;  /* 0x000000ffff0a7224 */ /* 0x000fe400078e0008 */
[----:B------:R-:W-:Y:S01]  /*04f0*/  IMAD.MOV.U32 R8, RZ, RZ, R16 ;  /* 0x000000ffff087224 */ /* 0x000fe200078e0010 */
[----:B------:R-:W-:Y:S01]  /*0500*/  LOP3.LUT R16, R9, 0x7ff00000, RZ, 0xc0, !PT ;  /* 0x7ff0000009107812 */ /* 0x000fe200078ec0ff */
[----:B------:R-:W-:-:S02]  /*0510*/  IMAD.MOV.U32 R17, RZ, RZ, 0x1ca00000 ;  /* 0x1ca00000ff117424 */ /* 0x000fc400078e00ff */
[----:B------:R-:W-:Y:S01]  /*0520*/  @!P0 DMUL R10, R12, 8.98846567431157953865e+307 ;  /* 0x7fe000000c0a8828 */ /* 0x000fe20000000000 */
[----:B------:R-:W-:Y:S01]  /*0530*/  ISETP.GE.U32.AND P1, PT, R16, R21, PT ;  /* 0x000000151000720c */ /* 0x000fe20003f26070 */
[----:B------:R-:W-:-:S04]  /*0540*/  IMAD.MOV.U32 R22, RZ, RZ, R16 ;  /* 0x000000ffff167224 */ /* 0x000fc800078e0010 */
[----:B------:R-:W0:Y:S02]  /*0550*/  MUFU.RCP64H R15, R11 ;  /* 0x0000000b000f7308 */ /* 0x000e240000001800 */
[----:B0-----:R-:W-:-:S08]  /*0560*/  DFMA R2, R14, -R10, 1 ;  /* 0x3ff000000e02742b */ /* 0x001fd0000000080a */
[----:B------:R-:W-:-:S08]  /*0570*/  DFMA R2, R2, R2, R2 ;  /* 0x000000020202722b */ /* 0x000fd00000000002 */
[----:B------:R-:W-:Y:S01]  /*0580*/  DFMA R14, R14, R2, R14 ;  /* 0x000000020e0e722b */ /* 0x000fe2000000000e */
[----:B------:R-:W-:Y:S01]  /*0590*/  SEL R3, R17, 0x63400000, !P1 ;  /* 0x6340000011037807 */ /* 0x000fe20004800000 */
[----:B------:R-:W-:Y:S01]  /*05a0*/  IMAD.MOV.U32 R2, RZ, RZ, R8 ;  /* 0x000000ffff027224 */ /* 0x000fe200078e0008 */
[----:B------:R-:W-:Y:S02]  /*05b0*/  FSETP.GEU.AND P1, PT, |R9|, 1.469367938527859385e-39, PT ;  /* 0x001000000900780b */ /* 0x000fe40003f2e200 */
[----:B------:R-:W-:-:S03]  /*05c0*/  LOP3.LUT R3, R3, 0x800fffff, R9, 0xf8, !PT ;  /* 0x800fffff03037812 */ /* 0x000fc600078ef809 */
[----:B------:R-:W-:-:S08]  /*05d0*/  DFMA R18, R14, -R10, 1 ;  /* 0x3ff000000e12742b */ /* 0x000fd0000000080a */
[----:B------:R-:W-:Y:S01]  /*05e0*/  DFMA R14, R14, R18, R14 ;  /* 0x000000120e0e722b */ /* 0x000fe2000000000e */
[----:B------:R-:W-:Y:S10]  /*05f0*/  @P1 BRA `(.L_x_3) ;  /* 0x0000000000201947 */ /* 0x000ff40003800000 */
[----:B------:R-:W-:Y:S01]  /*0600*/  LOP3.LUT R19, R13, 0x7ff00000, RZ, 0xc0, !PT ;  /* 0x7ff000000d137812 */ /* 0x000fe200078ec0ff */
[----:B------:R-:W-:-:S03]  /*0610*/  IMAD.MOV.U32 R18, RZ, RZ, RZ ;  /* 0x000000ffff127224 */ /* 0x000fc600078e00ff */
[----:B------:R-:W-:-:S04]  /*0620*/  ISETP.GE.U32.AND P1, PT, R16, R19, PT ;  /* 0x000000131000720c */ /* 0x000fc80003f26070 */
[----:B------:R-:W-:-:S04]  /*0630*/  SEL R19, R17, 0x63400000, !P1 ;  /* 0x6340000011137807 */ /* 0x000fc80004800000 */
[----:B------:R-:W-:-:S04]  /*0640*/  LOP3.LUT R19, R19, 0x80000000, R9, 0xf8, !PT ;  /* 0x8000000013137812 */ /* 0x000fc800078ef809 */
[----:B------:R-:W-:-:S06]  /*0650*/  LOP3.LUT R19, R19, 0x100000, RZ, 0xfc, !PT ;  /* 0x0010000013137812 */ /* 0x000fcc00078efcff */
[----:B------:R-:W-:-:S10]  /*0660*/  DFMA R2, R2, 2, -R18 ;  /* 0x400000000202782b */ /* 0x000fd40000000812 */
[----:B------:R-:W-:-:S07]  /*0670*/  LOP3.LUT R22, R3, 0x7ff00000, RZ, 0xc0, !PT ;  /* 0x7ff0000003167812 */ /* 0x000fce00078ec0ff */
.L_x_3:
[----:B------:R-:W-:Y:S01]  /*0680*/  IMAD.MOV.U32 R23, RZ, RZ, R21 ;  /* 0x000000ffff177224 */ /* 0x000fe200078e0015 */
[----:B------:R-:W-:Y:S01]  /*0690*/  @!P0 LOP3.LUT R23, R11, 0x7ff00000, RZ, 0xc0, !PT ;  /* 0x7ff000000b178812 */ /* 0x000fe200078ec0ff */
[----:B------:R-:W-:Y:S01]  /*06a0*/  VIADD R24, R22, 0xffffffff ;  /* 0xffffffff16187836 */ /* 0x000fe20000000000 */
[----:B------:R-:W-:-:S03]  /*06b0*/  DMUL R18, R14, R2 ;  /* 0x000000020e127228 */ /* 0x000fc60000000000 */
[----:B------:R-:W-:Y:S01]  /*06c0*/  VIADD R25, R23, 0xffffffff ;  /* 0xffffffff17197836 */ /* 0x000fe20000000000 */
[----:B------:R-:W-:-:S04]  /*06d0*/  ISETP.GT.U32.AND P0, PT, R24, 0x7feffffe, PT ;  /* 0x7feffffe1800780c */ /* 0x000fc80003f04070 */
[----:B------:R-:W-:Y:S01]  /*06e0*/  ISETP.GT.U32.OR P0, PT, R25, 0x7feffffe, P0 ;  /* 0x7feffffe1900780c */ /* 0x000fe20000704470 */
[----:B------:R-:W-:-:S08]  /*06f0*/  DFMA R20, R18, -R10, R2 ;  /* 0x8000000a1214722b */ /* 0x000fd00000000002 */
[----:B------:R-:W-:-:S04]  /*0700*/  DFMA R14, R14, R20, R18 ;  /* 0x000000140e0e722b */ /* 0x000fc80000000012 */
[----:B------:R-:W-:Y:S07]  /*0710*/  @P0 BRA `(.L_x_4) ;  /* 0x00000000006c0947 */ /* 0x000fee0003800000 */
[----:B------:R-:W-:-:S04]  /*0720*/  LOP3.LUT R9, R13, 0x7ff00000, RZ, 0xc0, !PT ;  /* 0x7ff000000d097812 */ /* 0x000fc800078ec0ff */
[CC--:B------:R-:W-:Y:S02]  /*0730*/  VIADDMNMX R8, R16.reuse, -R9.reuse, 0xb9600000, !PT ;  /* 0xb960000010087446 */ /* 0x0c0fe40007800909 */
[----:B------:R-:W-:Y:S02]  /*0740*/  ISETP.GE.U32.AND P0, PT, R16, R9, PT ;  /* 0x000000091000720c */ /* 0x000fe40003f06070 */
[----:B------:R-:W-:Y:S02]  /*0750*/  VIMNMX R8, PT, PT, R8, 0x46a00000, PT ;  /* 0x46a0000008087848 */ /* 0x000fe40003fe0100 */
[----:B------:R-:W-:-:S05]  /*0760*/  SEL R17, R17, 0x63400000, !P0 ;  /* 0x6340000011117807 */ /* 0x000fca0004000000 */
[----:B------:R-:W-:Y:S02]  /*0770*/  IMAD.IADD R18, R8, 0x1, -R17 ;  /* 0x0000000108127824 */ /* 0x000fe400078e0a11 */
[----:B------:R-:W-:Y:S02]  /*0780*/  IMAD.MOV.U32 R8, RZ, RZ, RZ ;  /* 0x000000ffff087224 */ /* 0x000fe400078e00ff */
[----:B------:R-:W-:-:S06]  /*0790*/  VIADD R9, R18, 0x7fe00000 ;  /* 0x7fe0000012097836 */ /* 0x000fcc0000000000 */
[----:B------:R-:W-:-:S10]  /*07a0*/  DMUL R16, R14, R8 ;  /* 0x000000080e107228 */ /* 0x000fd40000000000 */
[----:B------:R-:W-:-:S13]  /*07b0*/  FSETP.GTU.AND P0, PT, |R17|, 1.469367938527859385e-39, PT ;  /* 0x001000001100780b */ /* 0x000fda0003f0c200 */
[----:B------:R-:W-:Y:S05]  /*07c0*/  @P0 BRA `(.L_x_5) ;  /* 0x0000000000940947 */ /* 0x000fea0003800000 */
[----:B------:R-:W-:Y:S01]  /*07d0*/  DFMA R2, R14, -R10, R2 ;  /* 0x8000000a0e02722b */ /* 0x000fe20000000002 */
[----:B------:R-:W-:-:S09]  /*07e0*/  IMAD.MOV.U32 R8, RZ, RZ, RZ ;  /* 0x000000ffff087224 */ /* 0x000fd200078e00ff */
[C---:B------:R-:W-:Y:S02]  /*07f0*/  FSETP.NEU.AND P0, PT, R3.reuse, RZ, PT ;  /* 0x000000ff0300720b */ /* 0x040fe40003f0d000 */
[----:B------:R-:W-:-:S04]  /*0800*/  LOP3.LUT R13, R3, 0x80000000, R13, 0x48, !PT ;  /* 0x80000000030d7812 */ /* 0x000fc800078e480d */
[----:B------:R-:W-:-:S07]  /*0810*/  LOP3.LUT R9, R13, R9, RZ, 0xfc, !PT ;  /* 0x000000090d097212 */ /* 0x000fce00078efcff */
[----:B------:R-:W-:Y:S05]  /*0820*/  @!P0 BRA `(.L_x_5) ;  /* 0x00000000007c8947 */ /* 0x000fea0003800000 */
[----:B------:R-:W-:Y:S01]  /*0830*/  IMAD.MOV R3, RZ, RZ, -R18 ;  /* 0x000000ffff037224 */ /* 0x000fe200078e0a12 */
[----:B------:R-:W-:Y:S01]  /*0840*/  DMUL.RP R8, R14, R8 ;  /* 0x000000080e087228 */ /* 0x000fe20000008000 */
[----:B------:R-:W-:-:S06]  /*0850*/  IMAD.MOV.U32 R2, RZ, RZ, RZ ;  /* 0x000000ffff027224 */ /* 0x000fcc00078e00ff */
[----:B------:R-:W-:-:S03]  /*0860*/  DFMA R2, R16, -R2, R14 ;  /* 0x800000021002722b */ /* 0x000fc6000000000e */
[----:B------:R-:W-:-:S03]  /*0870*/  LOP3.LUT R13, R9, R13, RZ, 0x3c, !PT ;  /* 0x0000000d090d7212 */ /* 0x000fc600078e3cff */
[----:B------:R-:W-:-:S04]  /*0880*/  IADD3 R2, PT, PT, -R18, -0x43300000, RZ ;  /* 0xbcd0000012027810 */ /* 0x000fc80007ffe1ff */
[----:B------:R-:W-:-:S04]  /*0890*/  FSETP.NEU.AND P0, PT, |R3|, R2, PT ;  /* 0x000000020300720b */ /* 0x000fc80003f0d200 */
[----:B------:R-:W-:Y:S02]  /*08a0*/  FSEL R16, R8, R16, !P0 ;  /* 0x0000001008107208 */ /* 0x000fe40004000000 */
[----:B------:R-:W-:Y:S01]  /*08b0*/  FSEL R17, R13, R17, !P0 ;  /* 0x000000110d117208 */ /* 0x000fe20004000000 */
[----:B------:R-:W-:Y:S06]  /*08c0*/  BRA `(.L_x_5) ;  /* 0x0000000000547947 */ /* 0x000fec0003800000 */
.L_x_4:
[----:B------:R-:W-:-:S14]  /*08d0*/  DSETP.NAN.AND P0, PT, R8, R8, PT ;  /* 0x000000080800722a */ /* 0x000fdc0003f08000 */
[----:B------:R-:W-:Y:S05]  /*08e0*/  @P0 BRA `(.L_x_6) ;  /* 0x0000000000440947 */ /* 0x000fea0003800000 */
[----:B------:R-:W-:-:S14]  /*08f0*/  DSETP.NAN.AND P0, PT, R12, R12, PT ;  /* 0x0000000c0c00722a */ /* 0x000fdc0003f08000 */
[----:B------:R-:W-:Y:S05]  /*0900*/  @P0 BRA `(.L_x_7) ;  /* 0x0000000000300947 */ /* 0x000fea0003800000 */
[----:B------:R-:W-:Y:S01]  /*0910*/  ISETP.NE.AND P0, PT, R22, R23, PT ;  /* 0x000000171600720c */ /* 0x000fe20003f05270 */
[----:B------:R-:W-:Y:S02]  /*0920*/  IMAD.MOV.U32 R16, RZ, RZ, 0x0 ;  /* 0x00000000ff107424 */ /* 0x000fe400078e00ff */
[----:B------:R-:W-:-:S10]  /*0930*/  IMAD.MOV.U32 R17, RZ, RZ, -0x80000 ;  /* 0xfff80000ff117424 */ /* 0x000fd400078e00ff */
[----:B------:R-:W-:Y:S05]  /*0940*/  @!P0 BRA `(.L_x_5) ;  /* 0x0000000000348947 */ /* 0x000fea0003800000 */
[----:B------:R-:W-:Y:S02]  /*0950*/  ISETP.NE.AND P0, PT, R22, 0x7ff00000, PT ;  /* 0x7ff000001600780c */ /* 0x000fe40003f05270 */
[----:B------:R-:W-:Y:S02]  /*0960*/  LOP3.LUT R17, R9, 0x80000000, R13, 0x48, !PT ;  /* 0x8000000009117812 */ /* 0x000fe400078e480d */
[----:B------:R-:W-:-:S13]  /*0970*/  ISETP.EQ.OR P0, PT, R23, RZ, !P0 ;  /* 0x000000ff1700720c */ /* 0x000fda0004702670 */
[----:B------:R-:W-:Y:S01]  /*0980*/  @P0 LOP3.LUT R2, R17, 0x7ff00000, RZ, 0xfc, !PT ;  /* 0x7ff0000011020812 */ /* 0x000fe200078efcff */
[----:B------:R-:W-:Y:S02]  /*0990*/  @!P0 IMAD.MOV.U32 R16, RZ, RZ, RZ ;  /* 0x000000ffff108224 */ /* 0x000fe400078e00ff */
[----:B------:R-:W-:Y:S02]  /*09a0*/  @P0 IMAD.MOV.U32 R16, RZ, RZ, RZ ;  /* 0x000000ffff100224 */ /* 0x000fe400078e00ff */
[----:B------:R-:W-:Y:S01]  /*09b0*/  @P0 IMAD.MOV.U32 R17, RZ, RZ, R2 ;  /* 0x000000ffff110224 */ /* 0x000fe200078e0002 */
[----:B------:R-:W-:Y:S06]  /*09c0*/  BRA `(.L_x_5) ;  /* 0x0000000000147947 */ /* 0x000fec0003800000 */
.L_x_7:
[----:B------:R-:W-:Y:S01]  /*09d0*/  LOP3.LUT R17, R13, 0x80000, RZ, 0xfc, !PT ;  /* 0x000800000d117812 */ /* 0x000fe200078efcff */
[----:B------:R-:W-:Y:S01]  /*09e0*/  IMAD.MOV.U32 R16, RZ, RZ, R12 ;  /* 0x000000ffff107224 */ /* 0x000fe200078e000c */
[----:B------:R-:W-:Y:S06]  /*09f0*/  BRA `(.L_x_5) ;  /* 0x0000000000087947 */ /* 0x000fec0003800000 */
.L_x_6:
[----:B------:R-:W-:Y:S01]  /*0a00*/  LOP3.LUT R17, R9, 0x80000, RZ, 0xfc, !PT ;  /* 0x0008000009117812 */ /* 0x000fe200078efcff */
[----:B------:R-:W-:-:S07]  /*0a10*/  IMAD.MOV.U32 R16, RZ, RZ, R8 ;  /* 0x000000ffff107224 */ /* 0x000fce00078e0008 */
.L_x_5:
[----:B------:R-:W-:Y:S02]  /*0a20*/  IMAD.MOV.U32 R2, RZ, RZ, R0 ;  /* 0x000000ffff027224 */ /* 0x000fe400078e0000 */
[----:B------:R-:W-:-:S04]  /*0a30*/  IMAD.MOV.U32 R3, RZ, RZ, 0x0 ;  /* 0x00000000ff037424 */ /* 0x000fc800078e00ff */
[----:B------:R-:W-:Y:S05]  /*0a40*/  RET.REL.NODEC R2 `(_Z15transformToUnitPdS_ii) ;  /* 0xfffffff4026c7950 */ /* 0x000fea0003c3ffff */
.L_x_8:
        /* <DEDUP_REMOVED lines=11> */
.L_x_19:


//--------------------- .text._Z18normalizeTransformPdS_ii --------------------------
	.section	.text._Z18normalizeTransformPdS_ii,"ax",@progbits
	.align	128
        .global         _Z18normalizeTransformPdS_ii
        .type           _Z18normalizeTransformPdS_ii,@function
        .size           _Z18normalizeTransformPdS_ii,(.L_x_20 - _Z18normalizeTransformPdS_ii)
        .other          _Z18normalizeTransformPdS_ii,@"STO_CUDA_ENTRY STV_DEFAULT"
_Z18normalizeTransformPdS_ii:
.text._Z18normalizeTransformPdS_ii:
        /* <DEDUP_REMOVED lines=13> */
[----:B------:R-:W0:Y:S01]  /*00d0*/  LDC R14, c[0x0][0x394] ;  /* 0x0000e500ff0e7b82 */ /* 0x000e220000000800 */
[----:B------:R-:W-:-:S04]  /*00e0*/  ISETP.NE.AND P0, PT, R0, R3, PT ;  /* 0x000000030000720c */ /* 0x000fc80003f05270 */
[----:B0-----:R-:W-:-:S13]  /*00f0*/  ISETP.NE.OR P0, PT, R0, R14, !P0 ;  /* 0x0000000e0000720c */ /* 0x001fda0004705670 */
[----:B------:R-:W-:Y:S05]  /*0100*/  @P0 EXIT ;  /* 0x000000000000094d */ /* 0x000fea0003800000 */
[----:B------:R-:W0:Y:S01]  /*0110*/  LDC.64 R4, c[0x0][0x380] ;  /* 0x0000e000ff047b82 */ /* 0x000e220000000a00 */
[----:B------:R-:W1:Y:S01]  /*0120*/  LDCU.64 UR4, c[0x0][0x358] ;  /* 0x00006b00ff0477ac */ /* 0x000e620008000a00 */
[----:B------:R-:W-:-:S04]  /*0130*/  IMAD R7, R14, UR6, R14 ;  /* 0x000000060e077c24 */ /* 0x000fc8000f8e020e */
[----:B0-----:R-:W-:Y:S02]  /*0140*/  IMAD.WIDE R4, R7, 0x8, R4 ;  /* 0x0000000807047825 */ /* 0x001fe400078e0204 */
[----:B------:R-:W0:Y:S03]  /*0150*/  LDC.64 R6, c[0x0][0x388] ;  /* 0x0000e200ff067b82 */ /* 0x000e260000000a00 */
[----:B-1----:R-:W2:Y:S01]  /*0160*/  LDG.E.64 R8, desc[UR4][R4.64] ;  /* 0x0000000404087981 */ /* 0x002ea2000c1e1b00 */
[----:B------:R-:W-:-:S04]  /*0170*/  IMAD R14, R14, UR6, R3 ;  /* 0x000000060e0e7c24 */ /* 0x000fc8000f8e0203 */
[----:B0-----:R-:W-:-:S05]  /*0180*/  IMAD.WIDE R6, R14, 0x8, R6 ;  /* 0x000000080e067825 */ /* 0x001fca00078e0206 */
[----:B------:R-:W3:Y:S01]  /*0190*/  LDG.E.64 R10, desc[UR4][R6.64] ;  /* 0x00000004060a7981 */ /* 0x000ee2000c1e1b00 */
[----:B------:R-:W-:Y:S01]  /*01a0*/  IMAD.MOV.U32 R2, RZ, RZ, 0x1 ;  /* 0x00000001ff027424 */ /* 0x000fe200078e00ff */
[----:B------:R-:W-:Y:S01]  /*01b0*/  BSSY.RECONVERGENT B0, `(.L_x_9) ;  /* 0x0000012000007945 */ /* 0x000fe20003800200 */
[----:B--2---:R-:W0:Y:S04]  /*01c0*/  MUFU.RCP64H R3, R9 ;  /* 0x0000000900037308 */ /* 0x004e280000001800 */
[----:B0-----:R-:W-:-:S08]  /*01d0*/  DFMA R12, -R8, R2, 1 ;  /* 0x3ff00000080c742b */ /* 0x001fd00000000102 */
[----:B------:R-:W-:Y:S01]  /*01e0*/  DFMA R12, R12, R12, R12 ;  /* 0x0000000c0c0c722b */ /* 0x000fe2000000000c */
[----:B---3--:R-:W-:-:S07]  /*01f0*/  FSETP.GEU.AND P1, PT, |R11|, 6.5827683646048100446e-37, PT ;  /* 0x036000000b00780b */ /* 0x008fce0003f2e200 */
        /* <DEDUP_REMOVED lines=9> */
[----:B------:R-:W-:-:S07]  /*0290*/  MOV R0, 0x2b0 ;  /* 0x000002b000007802 */ /* 0x000fce0000000f00 */
[----:B------:R-:W-:Y:S05]  /*02a0*/  CALL.REL.NOINC `($__internal_1_$__cuda_sm20_div_rn_f64_full) ;  /* 0x0000000000887944 */ /* 0x000fea0003c00000 */
[----:B------:R-:W-:Y:S02]  /*02b0*/  IMAD.MOV.U32 R2, RZ, RZ, R16 ;  /* 0x000000ffff027224 */ /* 0x000fe400078e0010 */
[----:B------:R-:W-:-:S07]  /*02c0*/  IMAD.MOV.U32 R3, RZ, RZ, R17 ;  /* 0x000000ffff037224 */ /* 0x000fce00078e0011 */
.L_x_10:
[----:B------:R-:W-:Y:S05]  /*02d0*/  BSYNC.RECONVERGENT B0 ;  /* 0x0000000000007941 */ /* 0x000fea0003800200 */
.L_x_9:
[----:B------:R0:W-:Y:S01]  /*02e0*/  STG.E.64 desc[UR4][R6.64], R2 ;  /* 0x0000000206007986 */ /* 0x0001e2000c101b04 */
[----:B------:R-:W1:Y:S03]  /*02f0*/  LDC.64 R8, c[0x0][0x380] ;  /* 0x0000e000ff087b82 */ /* 0x000e660000000a00 */
[----:B------:R-:W2:Y:S01]  /*0300*/  LDG.E.64 R4, desc[UR4][R4.64] ;  /* 0x0000000404047981 */ /* 0x000ea2000c1e1b00 */
[----:B-1----:R-:W-:-:S05]  /*0310*/  IMAD.WIDE R14, R14, 0x8, R8 ;  /* 0x000000080e0e7825 */ /* 0x002fca00078e0208 */
[----:B------:R-:W3:Y:S01]  /*0320*/  LDG.E.64 R8, desc[UR4][R14.64] ;  /* 0x000000040e087981 */ /* 0x000ee2000c1e1b00 */
[----:B------:R-:W-:Y:S01]  /*0330*/  IMAD.MOV.U32 R10, RZ, RZ, 0x1 ;  /* 0x00000001ff0a7424 */ /* 0x000fe200078e00ff */
[----:B------:R-:W-:Y:S01]  /*0340*/  BSSY.RECONVERGENT B0, `(.L_x_11) ;  /* 0x0000016000007945 */ /* 0x000fe20003800200 */
[----:B--2---:R-:W1:Y:S04]  /*0350*/  MUFU.RCP64H R11, R5 ;  /* 0x00000005000b7308 */ /* 0x004e680000001800 */
[----:B-1----:R-:W-:-:S08]  /*0360*/  DFMA R12, -R4, R10, 1 ;  /* 0x3ff00000040c742b */ /* 0x002fd0000000010a */
[----:B------:R-:W-:Y:S01]  /*0370*/  DFMA R12, R12, R12, R12 ;  /* 0x0000000c0c0c722b */ /* 0x000fe2000000000c */
[----:B---3--:R-:W-:-:S07]  /*0380*/  FSETP.GEU.AND P1, PT, |R9|, 6.5827683646048100446e-37, PT ;  /* 0x036000000900780b */ /* 0x008fce0003f2e200 */
[----:B------:R-:W-:-:S08]  /*0390*/  DFMA R12, R10, R12, R10 ;  /* 0x0000000c0a0c722b */ /* 0x000fd0000000000a */
[----:B------:R-:W-:-:S08]  /*03a0*/  DFMA R10, -R4, R12, 1 ;  /* 0x3ff00000040a742b */ /* 0x000fd0000000010c */
[----:B------:R-:W-:-:S08]  /*03b0*/  DFMA R10, R12, R10, R12 ;  /* 0x0000000a0c0a722b */ /* 0x000fd0000000000c */
[----:B0-----:R-:W-:-:S08]  /*03c0*/  DMUL R2, R8, R10 ;  /* 0x0000000a08027228 */ /* 0x001fd00000000000 */
        /* <DEDUP_REMOVED lines=8> */
[----:B------:R-:W-:Y:S02]  /*0450*/  IMAD.MOV.U32 R8, RZ, RZ, R4 ;  /* 0x000000ffff087224 */ /* 0x000fe400078e0004 */
[----:B------:R-:W-:-:S07]  /*0460*/  IMAD.MOV.U32 R9, RZ, RZ, R5 ;  /* 0x000000ffff097224 */ /* 0x000fce00078e0005 */
[----:B------:R-:W-:Y:S05]  /*0470*/  CALL.REL.NOINC `($__internal_1_$__cuda_sm20_div_rn_f64_full) ;  /* 0x0000000000147944 */ /* 0x000fea0003c00000 */
[----:B------:R-:W-:Y:S02]  /*0480*/  IMAD.MOV.U32 R2, RZ, RZ, R16 ;  /* 0x000000ffff027224 */ /* 0x000fe400078e0010 */
[----:B------:R-:W-:-:S07]  /*0490*/  IMAD.MOV.U32 R3, RZ, RZ, R17 ;  /* 0x000000ffff037224 */ /* 0x000fce00078e0011 */
.L_x_12:
[----:B------:R-:W-:Y:S05]  /*04a0*/  BSYNC.RECONVERGENT B0 ;  /* 0x0000000000007941 */ /* 0x000fea0003800200 */
.L_x_11:
[----:B------:R-:W-:Y:S01]  /*04b0*/  STG.E.64 desc[UR4][R14.64], R2 ;  /* 0x000000020e007986 */ /* 0x000fe2000c101b04 */
[----:B------:R-:W-:Y:S05]  /*04c0*/  EXIT ;  /* 0x000000000000794d */ /* 0x000fea0003800000 */
        .weak           $__internal_1_$__cuda_sm20_div_rn_f64_full
        .type           $__internal_1_$__cuda_sm20_div_rn_f64_full,@function
        .size           $__internal_1_$__cuda_sm20_div_rn_f64_full,(.L_x_20 - $__internal_1_$__cuda_sm20_div_rn_f64_full)
$__internal_1_$__cuda_sm20_div_rn_f64_full:
[C---:B------:R-:W-:Y:S01]  /*04d0*/  FSETP.GEU.AND P0, PT, |R9|.reuse, 1.469367938527859385e-39, PT ;  /* 0x001000000900780b */ /* 0x040fe20003f0e200 */
[----:B------:R-:W-:Y:S01]  /*04e0*/  IMAD.MOV.U32 R18, RZ, RZ, 0x1 ;  /* 0x00000001ff127424 */ /* 0x000fe200078e00ff */
[----:B------:R-:W-:Y:S01]  /*04f0*/  LOP3.LUT R2, R9, 0x800fffff, RZ, 0xc0, !PT ;  /* 0x800fffff09027812 */ /* 0x000fe200078ec0ff */
[----:B------:R-:W-:Y:S01]  /*0500*/  BSSY.RECONVERGENT B1, `(.L_x_13) ;  /* 0x0000054000017945 */ /* 0x000fe20003800200 */
[C---:B------:R-:W-:Y:S02]  /*0510*/  FSETP.GEU.AND P2, PT, |R11|.reuse, 1.469367938527859385e-39, PT ;  /* 0x001000000b00780b */ /* 0x040fe40003f4e200 */
[----:B------:R-:W-:Y:S01]  /*0520*/  LOP3.LUT R3, R2, 0x3ff00000, RZ, 0xfc, !PT ;  /* 0x3ff0000002037812 */ /* 0x000fe200078efcff */
[----:B------:R-:W-:Y:S01]  /*0530*/  IMAD.MOV.U32 R2, RZ, RZ, R8 ;  /* 0x000000ffff027224 */ /* 0x000fe200078e0008 */
[----:B------:R-:W-:Y:S02]  /*0540*/  LOP3.LUT R16, R11, 0x7ff00000, RZ, 0xc0, !PT ;  /* 0x7ff000000b107812 */ /* 0x000fe400078ec0ff */
[----:B------:R-:W-:-:S03]  /*0550*/  LOP3.LUT R25, R9, 0x7ff00000, RZ, 0xc0, !PT ;  /* 0x7ff0000009197812 */ /* 0x000fc600078ec0ff */
[----:B------:R-:W-:Y:S01]  /*0560*/  @!P0 DMUL R2, R8, 8.98846567431157953865e+307 ;  /* 0x7fe0000008028828 */ /* 0x000fe20000000000 */
[C---:B------:R-:W-:Y:S01]  /*0570*/  ISETP.GE.U32.AND P1, PT, R16.reuse, R25, PT ;  /* 0x000000191000720c */ /* 0x040fe20003f26070 */
[----:B------:R-:W-:Y:S02]  /*0580*/  IMAD.MOV.U32 R24, RZ, RZ, R16 ;  /* 0x000000ffff187224 */ /* 0x000fe400078e0010 */
[----:B------:R-:W-:Y:S02]  /*0590*/  @!P2 LOP3.LUT R17, R9, 0x7ff00000, RZ, 0xc0, !PT ;  /* 0x7ff000000911a812 */ /* 0x000fe400078ec0ff */
[----:B------:R-:W0:Y:S02]  /*05a0*/  MUFU.RCP64H R19, R3 ;  /* 0x0000000300137308 */ /* 0x000e240000001800 */
[----:B------:R-:W-:Y:S01]  /*05b0*/  @!P2 ISETP.GE.U32.AND P3, PT, R16, R17, PT ;  /* 0x000000111000a20c */ /* 0x000fe20003f66070 */
[----:B------:R-:W-:Y:S01]  /*05c0*/  IMAD.MOV.U32 R17, RZ, RZ, 0x1ca00000 ;  /* 0x1ca00000ff117424 */ /* 0x000fe200078e00ff */
[----:B------:R-:W-:-:S04]  /*05d0*/  @!P0 LOP3.LUT R25, R3, 0x7ff00000, RZ, 0xc0, !PT ;  /* 0x7ff0000003198812 */ /* 0x000fc800078ec0ff */
[----:B------:R-:W-:-:S04]  /*05e0*/  @!P2 SEL R21, R17, 0x63400000, !P3 ;  /* 0x634000001115a807 */ /* 0x000fc80005800000 */
[----:B------:R-:W-:-:S04]  /*05f0*/  @!P2 LOP3.LUT R22, R21, 0x80000000, R11, 0xf8, !PT ;  /* 0x800000001516a812 */ /* 0x000fc800078ef80b */
[----:B------:R-:W-:Y:S01]  /*0600*/  @!P2 LOP3.LUT R23, R22, 0x100000, RZ, 0xfc, !PT ;  /* 0x001000001617a812 */ /* 0x000fe200078efcff */
[----:B0-----:R-:W-:Y:S01]  /*0610*/  DFMA R12, R18, -R2, 1 ;  /* 0x3ff00000120c742b */ /* 0x001fe20000000802 */
[----:B------:R-:W-:-:S07]  /*0620*/  @!P2 IMAD.MOV.U32 R22, RZ, RZ, RZ ;  /* 0x000000ffff16a224 */ /* 0x000fce00078e00ff */
[----:B------:R-:W-:-:S08]  /*0630*/  DFMA R12, R12, R12, R12 ;  /* 0x0000000c0c0c722b */ /* 0x000fd0000000000c */
[----:B------:R-:W-:Y:S01]  /*0640*/  DFMA R18, R18, R12, R18 ;  /* 0x0000000c1212722b */ /* 0x000fe20000000012 */
[----:B------:R-:W-:Y:S01]  /*0650*/  SEL R13, R17, 0x63400000, !P1 ;  /* 0x63400000110d7807 */ /* 0x000fe20004800000 */
[----:B------:R-:W-:-:S03]  /*0660*/  IMAD.MOV.U32 R12, RZ, RZ, R10 ;  /* 0x000000ffff0c7224 */ /* 0x000fc600078e000a */
[----:B------:R-:W-:-:S03]  /*0670*/  LOP3.LUT R13, R13, 0x800fffff, R11, 0xf8, !PT ;  /* 0x800fffff0d0d7812 */ /* 0x000fc600078ef80b */
[----:B------:R-:W-:-:S03]  /*0680*/  DFMA R20, R18, -R2, 1 ;  /* 0x3ff000001214742b */ /* 0x000fc60000000802 */
[----:B------:R-:W-:-:S05]  /*0690*/  @!P2 DFMA R12, R12, 2, -R22 ;  /* 0x400000000c0ca82b */ /* 0x000fca0000000816 */
[----:B------:R-:W-:-:S05]  /*06a0*/  DFMA R20, R18, R20, R18 ;  /* 0x000000141214722b */ /* 0x000fca0000000012 */
[----:B------:R-:W-:-:S03]  /*06b0*/  @!P2 LOP3.LUT R24, R13, 0x7ff00000, RZ, 0xc0, !PT ;  /* 0x7ff000000d18a812 */ /* 0x000fc600078ec0ff */
[----:B------:R-:W-:Y:S02]  /*06c0*/  DMUL R18, R20, R12 ;  /* 0x0000000c14127228 */ /* 0x000fe40000000000 */
[----:B------:R-:W-:-:S05]  /*06d0*/  VIADD R26, R24, 0xffffffff ;  /* 0xffffffff181a7836 */ /* 0x000fca0000000000 */
[----:B------:R-:W-:Y:S01]  /*06e0*/  ISETP.GT.U32.AND P0, PT, R26, 0x7feffffe, PT ;  /* 0x7feffffe1a00780c */ /* 0x000fe20003f04070 */
[----:B------:R-:W-:Y:S01]  /*06f0*/  VIADD R26, R25, 0xffffffff ;  /* 0xffffffff191a7836 */ /* 0x000fe20000000000 */
[----:B------:R-:W-:-:S04]  /*0700*/  DFMA R22, R18, -R2, R12 ;  /* 0x800000021216722b */ /* 0x000fc8000000000c */
[----:B------:R-:W-:-:S04]  /*0710*/  ISETP.GT.U32.OR P0, PT, R26, 0x7feffffe, P0 ;  /* 0x7feffffe1a00780c */ /* 0x000fc80000704470 */
[----:B------:R-:W-:-:S09]  /*0720*/  DFMA R22, R20, R22, R18 ;  /* 0x000000161416722b */ /* 0x000fd20000000012 */
[----:B------:R-:W-:Y:S05]  /*0730*/  @P0 BRA `(.L_x_14) ;  /* 0x00000000006c0947 */ /* 0x000fea0003800000 */
[----:B------:R-:W-:Y:S01]  /*0740*/  LOP3.LUT R11, R9, 0x7ff00000, RZ, 0xc0, !PT ;  /* 0x7ff00000090b7812 */ /* 0x000fe200078ec0ff */
[----:B------:R-:W-:-:S03]  /*0750*/  IMAD.MOV.U32 R18, RZ, RZ, RZ ;  /* 0x000000ffff127224 */ /* 0x000fc600078e00ff */
[CC--:B------:R-:W-:Y:S02]  /*0760*/  VIADDMNMX R10, R16.reuse, -R11.reuse, 0xb9600000, !PT ;  /* 0xb9600000100a7446 */ /* 0x0c0fe4000780090b */
[----:B------:R-:W-:Y:S02]  /*0770*/  ISETP.GE.U32.AND P0, PT, R16, R11, PT ;  /* 0x0000000b1000720c */ /* 0x000fe40003f06070 */
[----:B------:R-:W-:Y:S02]  /*0780*/  VIMNMX R10, PT, PT, R10, 0x46a00000, PT ;  /* 0x46a000000a0a7848 */ /* 0x000fe40003fe0100 */
[----:B------:R-:W-:-:S05]  /*0790*/  SEL R17, R17, 0x63400000, !P0 ;  /* 0x6340000011117807 */ /* 0x000fca0004000000 */
[----:B------:R-:W-:-:S04]  /*07a0*/  IMAD.IADD R10, R10, 0x1, -R17 ;  /* 0x000000010a0a7824 */ /* 0x000fc800078e0a11 */
        /* <DEDUP_REMOVED lines=20> */
.L_x_14:
        /* <DEDUP_REMOVED lines=16> */
.L_x_17:
[----:B------:R-:W-:Y:S01]  /*09f0*/  LOP3.LUT R17, R9, 0x80000, RZ, 0xfc, !PT ;  /* 0x0008000009117812 */ /* 0x000fe200078efcff */
[----:B------:R-:W-:Y:S01]  /*0a00*/  IMAD.MOV.U32 R16, RZ, RZ, R8 ;  /* 0x000000ffff107224 */ /* 0x000fe200078e0008 */
[----:B------:R-:W-:Y:S06]  /*0a10*/  BRA `(.L_x_15) ;  /* 0x0000000000087947 */ /* 0x000fec0003800000 */
.L_x_16:
[----:B------:R-:W-:Y:S01]  /*0a20*/  LOP3.LUT R17, R11, 0x80000, RZ, 0xfc, !PT ;  /* 0x000800000b117812 */ /* 0x000fe200078efcff */
[----:B------:R-:W-:-:S07]  /*0a30*/  IMAD.MOV.U32 R16, RZ, RZ, R10 ;  /* 0x000000ffff107224 */ /* 0x000fce00078e000a */
.L_x_15:
[----:B------:R-:W-:Y:S05]  /*0a40*/  BSYNC.RECONVERGENT B1 ;  /* 0x0000000000017941 */ /* 0x000fea0003800200 */
.L_x_13:
[----:B------:R-:W-:Y:S02]  /*0a50*/  IMAD.MOV.U32 R2, RZ, RZ, R0 ;  /* 0x000000ffff027224 */ /* 0x000fe400078e0000 */
[----:B------:R-:W-:-:S04]  /*0a60*/  IMAD.MOV.U32 R3, RZ, RZ, 0x0 ;  /* 0x00000000ff037424 */ /* 0x000fc800078e00ff */
[----:B------:R-:W-:Y:S05]  /*0a70*/  RET.REL.NODEC R2 `(_Z18normalizeTransformPdS_ii) ;  /* 0xfffffff402607950 */ /* 0x000fea0003c3ffff */
.L_x_18:
        /* <DEDUP_REMOVED lines=16> */
.L_x_20:


//--------------------- .nv.shared.reserved.0     --------------------------
	.section	.nv.shared.reserved.0,"aw",@nobits
	.weak		__nv_reservedSMEM_offset_0_alias
	.size		__nv_reservedSMEM_offset_0_alias, 0, 64
	.other		__nv_reservedSMEM_offset_0_alias,@"STO_CUDA_RESERVED_SHARED STV_DEFAULT"
__nv_reservedSMEM_offset_0_alias:
	.zero		0
	.zero		64


//--------------------- .nv.constant0._Z19transformToDiagonalPdS_ii --------------------------
	.section	.nv.constant0._Z19transformToDiagonalPdS_ii,"a",@progbits
	.sectionflags	@""
	.align	4
.nv.constant0._Z19transformToDiagonalPdS_ii:
	.zero		920


//--------------------- .nv.constant0._Z15transformToUnitPdS_ii --------------------------
	.section	.nv.constant0._Z15transformToUnitPdS_ii,"a",@progbits
	.sectionflags	@""
	.align	4
.nv.constant0._Z15transformToUnitPdS_ii:
	.zero		920


//--------------------- .nv.constant0._Z18normalizeTransformPdS_ii --------------------------
	.section	.nv.constant0._Z18normalizeTransformPdS_ii,"a",@progbits
	.sectionflags	@""
	.align	4
.nv.constant0._Z18normalizeTransformPdS_ii:
	.zero		920


//--------------------- SYMBOLS --------------------------

	.type		.nv.reservedSmem.offset0,@object
	.size		.nv.reservedSmem.offset0,0x4
